	.headerflags	@"EF_CUDA_TEXMODE_UNIFIED EF_CUDA_64BIT_ADDRESS EF_CUDA_ACCELERATORS EF_CUDA_SM90 EF_CUDA_VIRTUAL_SM(EF_CUDA_SM90)"
	.elftype	@"ET_EXEC"


//--------------------- .nv.info                  --------------------------
	.section	.nv.info,"",@"SHT_CUDA_INFO"
	.align	4


	//----- nvinfo : EIATTR_REGCOUNT
	.align		4
        /*0000*/ 	.byte	0x04, 0x2f
        /*0002*/ 	.short	(.L_1 - .L_0)
	.align		4
.L_0:
        /*0004*/ 	.word	index@(triton_poi_fused_relu_1)
        /*0008*/ 	.word	0x0000000e


	//----- nvinfo : EIATTR_MIN_STACK_SIZE
	.align		4
.L_1:
        /*000c*/ 	.byte	0x04, 0x12
        /*000e*/ 	.short	(.L_3 - .L_2)
	.align		4
.L_2:
        /*0010*/ 	.word	index@(triton_poi_fused_relu_1)
        /*0014*/ 	.word	0x00000000


	//----- nvinfo : EIATTR_FRAME_SIZE
	.align		4
.L_3:
        /*0018*/ 	.byte	0x04, 0x11
        /*001a*/ 	.short	(.L_5 - .L_4)
	.align		4
.L_4:
        /*001c*/ 	.word	index@(triton_poi_fused_relu_1)
        /*0020*/ 	.word	0x00000000


	//----- nvinfo : EIATTR_MIN_STACK_SIZE
	.align		4
.L_5:
        /*0024*/ 	.byte	0x04, 0x12
        /*0026*/ 	.short	(.L_7 - .L_6)
	.align		4
.L_6:
        /*0028*/ 	.word	index@(triton_poi_fused_relu_1)
        /*002c*/ 	.word	0x00000000
.L_7:


//--------------------- .nv.info.triton_poi_fused_relu_1 --------------------------
	.section	.nv.info.triton_poi_fused_relu_1,"",@"SHT_CUDA_INFO"
	.sectionflags	@""
	.align	4


	//----- nvinfo : EIATTR_CUDA_API_VERSION
	.align		4
        /*0000*/ 	.byte	0x04, 0x37
        /*0002*/ 	.short	(.L_9 - .L_8)
.L_8:
        /*0004*/ 	.word	0x0000007c


	//----- nvinfo : EIATTR_KPARAM_INFO
	.align		4
.L_9:
        /*0008*/ 	.byte	0x04, 0x17
        /*000a*/ 	.short	(.L_11 - .L_10)
.L_10:
        /*000c*/ 	.word	0x00000000
        /*0010*/ 	.short	0x0001
        /*0012*/ 	.short	0x0008
        /*0014*/ 	.byte	0x00, 0xf0, 0x11, 0x00


	//----- nvinfo : EIATTR_KPARAM_INFO
	.align		4
.L_11:
        /*0018*/ 	.byte	0x04, 0x17
        /*001a*/ 	.short	(.L_13 - .L_12)
.L_12:
        /*001c*/ 	.word	0x00000000
        /*0020*/ 	.short	0x0000
        /*0022*/ 	.short	0x0000
        /*0024*/ 	.byte	0x00, 0xf4, 0x21, 0x00


	//----- nvinfo : EIATTR_SPARSE_MMA_MASK
	.align		4
.L_13:
        /*0028*/ 	.byte	0x03, 0x50
        /*002a*/ 	.short	0x0000


	//----- nvinfo : EIATTR_MAXREG_COUNT
	.align		4
        /*002c*/ 	.byte	0x03, 0x1b
        /*002e*/ 	.short	0x00ff


	//----- nvinfo : EIATTR_EXIT_INSTR_OFFSETS
	.align		4
        /*0030*/ 	.byte	0x04, 0x1c
        /*0032*/ 	.short	(.L_15 - .L_14)


	//   ....[0]....
.L_14:
        /*0034*/ 	.word	0x000001d0


	//----- nvinfo : EIATTR_REQNTID
	.align		4
.L_15:
        /*0038*/ 	.byte	0x04, 0x10
        /*003a*/ 	.short	(.L_17 - .L_16)
.L_16:
        /*003c*/ 	.word	0x00000080
        /*0040*/ 	.word	0x00000001
        /*0044*/ 	.word	0x00000001


	//----- nvinfo : EIATTR_CBANK_PARAM_SIZE
	.align		4
.L_17:
        /*0048*/ 	.byte	0x03, 0x19
        /*004a*/ 	.short	0x000c


	//----- nvinfo : EIATTR_PARAM_CBANK
	.align		4
        /*004c*/ 	.byte	0x04, 0x0a
        /*004e*/ 	.short	(.L_19 - .L_18)
	.align		4
.L_18:
        /*0050*/ 	.word	index@(.nv.constant0.triton_poi_fused_relu_1)
        /*0054*/ 	.short	0x0210
        /*0056*/ 	.short	0x000c


	//----- nvinfo : EIATTR_SW_WAR
	.align		4
.L_19:
        /*0058*/ 	.byte	0x04, 0x36
        /*005a*/ 	.short	(.L_21 - .L_20)
.L_20:
        /*005c*/ 	.word	0x00000008
.L_21:


//--------------------- .nv.callgraph             --------------------------
	.section	.nv.callgraph,"",@"SHT_CUDA_CALLGRAPH"
	.align	4
	.sectionentsize	8
	.align		4
        /*0000*/ 	.word	0x00000000
	.align		4
        /*0004*/ 	.word	0xffffffff
	.align		4
        /*0008*/ 	.word	0x00000000
	.align		4
        /*000c*/ 	.word	0xfffffffe
	.align		4
        /*0010*/ 	.word	0x00000000
	.align		4
        /*0014*/ 	.word	0xfffffffd
	.align		4
        /*0018*/ 	.word	0x00000000
	.align		4
        /*001c*/ 	.word	0xfffffffc


//--------------------- .text.triton_poi_fused_relu_1 --------------------------
	.section	.text.triton_poi_fused_relu_1,"ax",@progbits
	.align	128
        .global         triton_poi_fused_relu_1
        .type           triton_poi_fused_relu_1,@function
        .size           triton_poi_fused_relu_1,(.L_x_1 - triton_poi_fused_relu_1)
        .other          triton_poi_fused_relu_1,@"STO_CUDA_ENTRY STV_DEFAULT"
triton_poi_fused_relu_1:
.text.triton_poi_fused_relu_1:
[----:B------:R-:W-:Y:S01]  /*0000*/  LDC R1, c[0x0][0x28] ;  /* 0x00000a00ff017b82 */ /* 0x000fe20000000800 */
[----:B------:R-:W1:Y:S07]  /*0010*/  S2R R0, SR_TID.X ;  /* 0x0000000000007919 */ /* 0x000e6e0000002100 */
[----:B------:R-:W2:Y:S01]  /*0020*/  LDC.64 R2, c[0x0][0x210] ;  /* 0x00008400ff027b82 */ /* 0x000ea20000000a00 */
[----:B------:R-:W-:Y:S01]  /*0030*/  ULDC.64 UR4, c[0x0][0x208] ;  /* 0x0000820000047ab9 */ /* 0x000fe20000000a00 */
[----:B------:R-:W3:Y:S01]  /*0040*/  S2R R5, SR_CTAID.X ;  /* 0x0000000000057919 */ /* 0x000ee20000002500 */
[----:B-1----:R-:W-:-:S05]  /*0050*/  IMAD.SHL.U32 R0, R0, 0x4, RZ ;  /* 0x0000000400007824 */ /* 0x002fca00078e00ff */
[----:B------:R-:W-:-:S05]  /*0060*/  LOP3.LUT R0, R0, 0x1fc, RZ, 0xc0, !PT ;  /* 0x000001fc00007812 */ /* 0x000fca00078ec0ff */
[----:B---3--:R-:W-:-:S04]  /*0070*/  IMAD R5, R5, 0x400, R0 ;  /* 0x0000040005057824 */ /* 0x008fc800078e0200 */
[----:B--2---:R-:W-:-:S05]  /*0080*/  IMAD.WIDE R2, R5, 0x4, R2 ;  /* 0x0000000405027825 */ /* 0x004fca00078e0202 */
[----:B------:R-:W2:Y:S04]  /*0090*/  LDG.E.128 R4, desc[UR4][R2.64] ;  /* 0x0000000402047981 */ /* 0x000ea8000c1e1d00 */
[----:B------:R-:W3:Y:S01]  /*00a0*/  LDG.E.128 R8, desc[UR4][R2.64+0x800] ;  /* 0x0008000402087981 */ /* 0x000ee2000c1e1d00 */
[C---:B--2---:R-:W-:Y:S02]  /*00b0*/  FSETP.GEU.AND P6, PT, R4.reuse, RZ, PT ;  /* 0x000000ff0400720b */ /* 0x044fe40003fce000 */
[----:B------:R-:W-:Y:S02]  /*00c0*/  FSETP.GEU.AND P5, PT, R5, RZ, PT ;  /* 0x000000ff0500720b */ /* 0x000fe40003fae000 */
[----:B------:R-:W-:Y:S02]  /*00d0*/  FSEL R4, R4, RZ, P6 ;  /* 0x000000ff04047208 */ /* 0x000fe40003000000 */
[----:B------:R-:W-:-:S02]  /*00e0*/  FSETP.GEU.AND P4, PT, R6, RZ, PT ;  /* 0x000000ff0600720b */ /* 0x000fc40003f8e000 */
[----:B------:R-:W-:Y:S02]  /*00f0*/  FSETP.GEU.AND P3, PT, R7, RZ, PT ;  /* 0x000000ff0700720b */ /* 0x000fe40003f6e000 */
[----:B---3--:R-:W-:Y:S02]  /*0100*/  FSETP.GEU.AND P2, PT, R8, RZ, PT ;  /* 0x000000ff0800720b */ /* 0x008fe40003f4e000 */
[----:B------:R-:W-:Y:S02]  /*0110*/  FSETP.GEU.AND P1, PT, R9, RZ, PT ;  /* 0x000000ff0900720b */ /* 0x000fe40003f2e000 */
[----:B------:R-:W-:Y:S02]  /*0120*/  FSETP.GEU.AND P0, PT, R10, RZ, PT ;  /* 0x000000ff0a00720b */ /* 0x000fe40003f0e000 */
[----:B------:R-:W-:Y:S02]  /*0130*/  FSETP.GEU.AND P6, PT, R11, RZ, PT ;  /* 0x000000ff0b00720b */ /* 0x000fe40003fce000 */
[----:B------:R-:W-:-:S02]  /*0140*/  FSEL R5, R5, RZ, P5 ;  /* 0x000000ff05057208 */ /* 0x000fc40002800000 */
[----:B------:R-:W-:Y:S02]  /*0150*/  FSEL R6, R6, RZ, P4 ;  /* 0x000000ff06067208 */ /* 0x000fe40002000000 */
[----:B------:R-:W-:Y:S02]  /*0160*/  FSEL R7, R7, RZ, P3 ;  /* 0x000000ff07077208 */ /* 0x000fe40001800000 */
[----:B------:R-:W-:Y:S02]  /*0170*/  FSEL R8, R8, RZ, P2 ;  /* 0x000000ff08087208 */ /* 0x000fe40001000000 */
[----:B------:R-:W-:Y:S01]  /*0180*/  FSEL R9, R9, RZ, P1 ;  /* 0x000000ff09097208 */ /* 0x000fe20000800000 */
[----:B------:R-:W-:Y:S01]  /*0190*/  STG.E.128 desc[UR4][R2.64], R4 ;  /* 0x0000000402007986 */ /* 0x000fe2000c101d04 */
[----:B------:R-:W-:Y:S02]  /*01a0*/  FSEL R10, R10, RZ, P0 ;  /* 0x000000ff0a0a7208 */ /* 0x000fe40000000000 */
[----:B------:R-:W-:-:S05]  /*01b0*/  FSEL R11, R11, RZ, P6 ;  /* 0x000000ff0b0b7208 */ /* 0x000fca0003000000 */
[----:B------:R-:W-:Y:S01]  /*01c0*/  STG.E.128 desc[UR4][R2.64+0x800], R8 ;  /* 0x0008000802007986 */ /* 0x000fe2000c101d04 */
[----:B------:R-:W-:Y:S05]  /*01d0*/  EXIT ;  /* 0x000000000000794d */ /* 0x000fea0003800000 */
.L_x_0:
[----:B------:R-:W-:-:S00]  /*01e0*/  BRA `(.L_x_0) ;  /* 0xfffffffc00fc7947 */ /* 0x000fc0000383ffff */
[----:B------:R-:W-:-:S00]  /*01f0*/  NOP ;  /* 0x0000000000007918 */ /* 0x000fc00000000000 */
        /* <DEDUP_REMOVED lines=8> */
.L_x_1:


//--------------------- .nv.constant0.triton_poi_fused_relu_1 --------------------------
	.section	.nv.constant0.triton_poi_fused_relu_1,"a",@progbits
	.sectionflags	@""
	.align	4
.nv.constant0.triton_poi_fused_relu_1:
	.zero		540
